	.headerflags	@"EF_CUDA_TEXMODE_UNIFIED EF_CUDA_64BIT_ADDRESS EF_CUDA_SM86 EF_CUDA_VIRTUAL_SM(EF_CUDA_SM86)"
	.elftype	@"ET_EXEC"


//--------------------- .nv.info                  --------------------------
	.section	.nv.info,"",@"SHT_CUDA_INFO"
	.align	4


	//----- nvinfo : EIATTR_REGCOUNT
	.align		4
        /*0000*/ 	.byte	0x04, 0x2f
        /*0002*/ 	.short	(.L_2 - .L_1)
	.align		4
.L_1:
        /*0004*/ 	.word	index@(triton_per_fused_add_clone_mean_mul_pow_rsqrt_0)
        /*0008*/ 	.word	0x00000018


	//----- nvinfo : EIATTR_FRAME_SIZE
	.align		4
.L_2:
        /*000c*/ 	.byte	0x04, 0x11
        /*000e*/ 	.short	(.L_4 - .L_3)
	.align		4
.L_3:
        /*0010*/ 	.word	index@(triton_per_fused_add_clone_mean_mul_pow_rsqrt_0)
        /*0014*/ 	.word	0x00000000


	//----- nvinfo : EIATTR_MIN_STACK_SIZE
	.align		4
.L_4:
        /*0018*/ 	.byte	0x04, 0x12
        /*001a*/ 	.short	(.L_6 - .L_5)
	.align		4
.L_5:
        /*001c*/ 	.word	index@(triton_per_fused_add_clone_mean_mul_pow_rsqrt_0)
        /*0020*/ 	.word	0x00000000
.L_6:


//--------------------- .nv.info.triton_per_fused_add_clone_mean_mul_pow_rsqrt_0 --------------------------
	.section	.nv.info.triton_per_fused_add_clone_mean_mul_pow_rsqrt_0,"",@"SHT_CUDA_INFO"
	.sectionflags	@""
	.align	4


	//----- nvinfo : EIATTR_CUDA_API_VERSION
	.align		4
        /*0000*/ 	.byte	0x04, 0x37
        /*0002*/ 	.short	(.L_8 - .L_7)
.L_7:
        /*0004*/ 	.word	0x00000080


	//----- nvinfo : EIATTR_SW2861232_WAR
	.align		4
.L_8:
        /*0008*/ 	.byte	0x01, 0x35
	.zero		2


	//----- nvinfo : EIATTR_PARAM_CBANK
	.align		4
        /*000c*/ 	.byte	0x04, 0x0a
        /*000e*/ 	.short	(.L_10 - .L_9)
	.align		4
.L_9:
        /*0010*/ 	.word	index@(.nv.constant0.triton_per_fused_add_clone_mean_mul_pow_rsqrt_0)
        /*0014*/ 	.short	0x0160
        /*0016*/ 	.short	0x0030


	//----- nvinfo : EIATTR_CBANK_PARAM_SIZE
	.align		4
.L_10:
        /*0018*/ 	.byte	0x03, 0x19
        /*001a*/ 	.short	0x0030


	//----- nvinfo : EIATTR_KPARAM_INFO
	.align		4
        /*001c*/ 	.byte	0x04, 0x17
        /*001e*/ 	.short	(.L_12 - .L_11)
.L_11:
        /*0020*/ 	.word	0x00000000
        /*0024*/ 	.short	0x0006
        /*0026*/ 	.short	0x0028
        /*0028*/ 	.byte	0x00, 0xf4, 0x21, 0x00


	//----- nvinfo : EIATTR_KPARAM_INFO
	.align		4
.L_12:
        /*002c*/ 	.byte	0x04, 0x17
        /*002e*/ 	.short	(.L_14 - .L_13)
.L_13:
        /*0030*/ 	.word	0x00000000
        /*0034*/ 	.short	0x0005
        /*0036*/ 	.short	0x0024
        /*0038*/ 	.byte	0x00, 0xf0, 0x11, 0x00


	//----- nvinfo : EIATTR_KPARAM_INFO
	.align		4
.L_14:
        /*003c*/ 	.byte	0x04, 0x17
        /*003e*/ 	.short	(.L_16 - .L_15)
.L_15:
        /*0040*/ 	.word	0x00000000
        /*0044*/ 	.short	0x0004
        /*0046*/ 	.short	0x0020
        /*0048*/ 	.byte	0x00, 0xf0, 0x11, 0x00


	//----- nvinfo : EIATTR_KPARAM_INFO
	.align		4
.L_16:
        /*004c*/ 	.byte	0x04, 0x17
        /*004e*/ 	.short	(.L_18 - .L_17)
.L_17:
        /*0050*/ 	.word	0x00000000
        /*0054*/ 	.short	0x0003
        /*0056*/ 	.short	0x0018
        /*0058*/ 	.byte	0x00, 0xf4, 0x21, 0x00


	//----- nvinfo : EIATTR_KPARAM_INFO
	.align		4
.L_18:
        /*005c*/ 	.byte	0x04, 0x17
        /*005e*/ 	.short	(.L_20 - .L_19)
.L_19:
        /*0060*/ 	.word	0x00000000
        /*0064*/ 	.short	0x0002
        /*0066*/ 	.short	0x0010
        /*0068*/ 	.byte	0x00, 0xf4, 0x21, 0x00


	//----- nvinfo : EIATTR_KPARAM_INFO
	.align		4
.L_20:
        /*006c*/ 	.byte	0x04, 0x17
        /*006e*/ 	.short	(.L_22 - .L_21)
.L_21:
        /*0070*/ 	.word	0x00000000
        /*0074*/ 	.short	0x0001
        /*0076*/ 	.short	0x0008
        /*0078*/ 	.byte	0x00, 0xf4, 0x21, 0x00


	//----- nvinfo : EIATTR_KPARAM_INFO
	.align		4
.L_22:
        /*007c*/ 	.byte	0x04, 0x17
        /*007e*/ 	.short	(.L_24 - .L_23)
.L_23:
        /*0080*/ 	.word	0x00000000
        /*0084*/ 	.short	0x0000
        /*0086*/ 	.short	0x0000
        /*0088*/ 	.byte	0x00, 0xf4, 0x21, 0x00


	//----- nvinfo : EIATTR_MAXREG_COUNT
	.align		4
.L_24:
        /*008c*/ 	.byte	0x03, 0x1b
        /*008e*/ 	.short	0x00ff


	//----- nvinfo : EIATTR_COOP_GROUP_MASK_REGIDS
	.align		4
        /*0090*/ 	.byte	0x04, 0x29
        /*0092*/ 	.short	(.L_26 - .L_25)


	//   ....[0]....
.L_25:
        /*0094*/ 	.word	0xffffffff


	//   ....[1]....
        /*0098*/ 	.word	0xffffffff


	//   ....[2]....
        /*009c*/ 	.word	0xffffffff


	//   ....[3]....
        /*00a0*/ 	.word	0xffffffff


	//   ....[4]....
        /*00a4*/ 	.word	0xffffffff


	//   ....[5]....
        /*00a8*/ 	.word	0xffffffff


	//   ....[6]....
        /*00ac*/ 	.word	0xffffffff


	//----- nvinfo : EIATTR_COOP_GROUP_INSTR_OFFSETS
	.align		4
.L_26:
        /*00b0*/ 	.byte	0x04, 0x28
        /*00b2*/ 	.short	(.L_28 - .L_27)


	//   ....[0]....
.L_27:
        /*00b4*/ 	.word	0x000001b0


	//   ....[1]....
        /*00b8*/ 	.word	0x00000200


	//   ....[2]....
        /*00bc*/ 	.word	0x00000220


	//   ....[3]....
        /*00c0*/ 	.word	0x00000240


	//   ....[4]....
        /*00c4*/ 	.word	0x00000260


	//   ....[5]....
        /*00c8*/ 	.word	0x000002d0


	//   ....[6]....
        /*00cc*/ 	.word	0x000002f0


	//----- nvinfo : EIATTR_EXIT_INSTR_OFFSETS
	.align		4
.L_28:
        /*00d0*/ 	.byte	0x04, 0x1c
        /*00d2*/ 	.short	(.L_30 - .L_29)


	//   ....[0]....
.L_29:
        /*00d4*/ 	.word	0x00000420


	//   ....[1]....
        /*00d8*/ 	.word	0x00000440


	//----- nvinfo : EIATTR_REQNTID
	.align		4
.L_30:
        /*00dc*/ 	.byte	0x04, 0x10
        /*00de*/ 	.short	(.L_32 - .L_31)
.L_31:
        /*00e0*/ 	.word	0x00000080
        /*00e4*/ 	.word	0x00000001
        /*00e8*/ 	.word	0x00000001
.L_32:


//--------------------- .nv.callgraph             --------------------------
	.section	.nv.callgraph,"",@"SHT_CUDA_CALLGRAPH"
	.align	4
	.sectionentsize	8
	.align		4
        /*0000*/ 	.word	0x00000000
	.align		4
        /*0004*/ 	.word	0xffffffff
	.align		4
        /*0008*/ 	.word	0x00000000
	.align		4
        /*000c*/ 	.word	0xfffffffe
	.align		4
        /*0010*/ 	.word	0x00000000
	.align		4
        /*0014*/ 	.word	0xfffffffd
	.align		4
        /*0018*/ 	.word	0x00000000
	.align		4
        /*001c*/ 	.word	0xfffffffc


//--------------------- .nv.rel.action            --------------------------
	.section	.nv.rel.action,"",@"SHT_CUDA_RELOCINFO"
	.align	8
	.sectionentsize	8
        /*0000*/ 	.byte	0x73, 0x00, 0x00, 0x00, 0x00, 0x00, 0x00, 0x00, 0x00, 0x00, 0x00, 0x11, 0x25, 0x00, 0x05, 0x36


//--------------------- .nv.constant4             --------------------------
	.section	.nv.constant4,"a",@progbits
	.align	8
	.align		8
.nv.constant4:
        /*0000*/ 	.dword	_$_str


//--------------------- .nv.constant0.triton_per_fused_add_clone_mean_mul_pow_rsqrt_0 --------------------------
	.section	.nv.constant0.triton_per_fused_add_clone_mean_mul_pow_rsqrt_0,"a",@progbits
	.sectionflags	@""
	.align	4
.nv.constant0.triton_per_fused_add_clone_mean_mul_pow_rsqrt_0:
	.zero		400


//--------------------- .text.triton_per_fused_add_clone_mean_mul_pow_rsqrt_0 --------------------------
	.section	.text.triton_per_fused_add_clone_mean_mul_pow_rsqrt_0,"ax",@progbits
	.sectionflags	@"SHF_BARRIERS=1"
	.sectioninfo	@"SHI_REGISTERS=24"
	.align	128
        .global         triton_per_fused_add_clone_mean_mul_pow_rsqrt_0
        .type           triton_per_fused_add_clone_mean_mul_pow_rsqrt_0,@function
        .size           triton_per_fused_add_clone_mean_mul_pow_rsqrt_0,(.L_x_1 - triton_per_fused_add_clone_mean_mul_pow_rsqrt_0)
        .other          triton_per_fused_add_clone_mean_mul_pow_rsqrt_0,@"STO_CUDA_ENTRY STV_DEFAULT"
triton_per_fused_add_clone_mean_mul_pow_rsqrt_0:
.text.triton_per_fused_add_clone_mean_mul_pow_rsqrt_0:
[----:B------:R-:W-:Y:S02]  /*0000*/  MOV R1, c[0x0][0x28] ;  /* 0x00000a0000017a02 */ /* 0x000fe40000000f00 */
[----:B------:R-:W0:Y:S01]  /*0010*/  S2R R2, SR_TID.X ;  /* 0x0000000000027919 */ /* 0x000e220000002100 */
[----:B------:R-:W-:Y:S01]  /*0020*/  CS2R R4, SRZ ;  /* 0x0000000000047805 */ /* 0x000fe2000001ff00 */
[----:B------:R-:W-:Y:S02]  /*0030*/  ULDC.64 UR4, c[0x0][0x118] ;  /* 0x0000460000047ab9 */ /* 0x000fe40000000a00 */
[----:B------:R-:W1:Y:S01]  /*0040*/  S2R R6, SR_CTAID.X ;  /* 0x0000000000067919 */ /* 0x000e620000002500 */
[----:B0-----:R-:W-:-:S04]  /*0050*/  SHF.L.U32 R0, R2, 0x2, RZ ;  /* 0x0000000202007819 */ /* 0x001fc800000006ff */
[----:B------:R-:W-:Y:S02]  /*0060*/  LOP3.LUT R15, R0, 0x1fc, RZ, 0xc0, !PT ;  /* 0x000001fc000f7812 */ /* 0x000fe400078ec0ff */
[----:B------:R-:W-:Y:S02]  /*0070*/  MOV R0, 0x4 ;  /* 0x0000000400007802 */ /* 0x000fe40000000f00 */
[----:B------:R-:W-:Y:S01]  /*0080*/  ISETP.GE.U32.AND P0, PT, R15, 0x180, PT ;  /* 0x000001800f00780c */ /* 0x000fe20003f06070 */
[----:B-1----:R-:W-:Y:S02]  /*0090*/  IMAD R3, R6, 0x180, R15 ;  /* 0x0000018006037824 */ /* 0x002fe400078e020f */
[----:B------:R-:W-:Y:S02]  /*00a0*/  CS2R R6, SRZ ;  /* 0x0000000000067805 */ /* 0x000fe4000001ff00 */
[----:B------:R-:W-:-:S08]  /*00b0*/  IMAD.WIDE R10, R3, R0, c[0x0][0x160] ;  /* 0x00005800030a7625 */ /* 0x000fd000078e0200 */
[----:B------:R0:W2:Y:S01]  /*00c0*/  @!P0 LDG.E.128 R4, [R10.64] ;  /* 0x000000040a048981 */ /* 0x0000a2000c1e1d00 */
[----:B------:R-:W-:Y:S01]  /*00d0*/  @!P0 MOV R16, 0x0 ;  /* 0x0000000000108802 */ /* 0x000fe20000000f00 */
[----:B------:R-:W-:Y:S01]  /*00e0*/  IMAD.WIDE.U32 R14, R15, R0, c[0x0][0x168] ;  /* 0x00005a000f0e7625 */ /* 0x000fe200078e0000 */
[----:B------:R-:W-:Y:S02]  /*00f0*/  @!P0 MOV R17, 0x14f00000 ;  /* 0x14f0000000118802 */ /* 0x000fe40000000f00 */
[----:B------:R-:W1:Y:S01]  /*0100*/  @!P0 R2UR UR6, R16 ;  /* 0x00000000100683c2 */ /* 0x000e6200000e0000 */
[----:B0-----:R-:W-:-:S07]  /*0110*/  CS2R R10, SRZ ;  /* 0x00000000000a7805 */ /* 0x001fce000001ff00 */
[----:B------:R-:W1:Y:S01]  /*0120*/  @!P0 R2UR UR7, R17 ;  /* 0x00000000110783c2 */ /* 0x000e6200000e0000 */
[C---:B------:R-:W-:Y:S02]  /*0130*/  LOP3.LUT P1, RZ, R2.reuse, 0x1f, RZ, 0xc0, !PT ;  /* 0x0000001f02ff7812 */ /* 0x040fe4000782c0ff */
[----:B------:R-:W-:Y:S01]  /*0140*/  ISETP.GE.U32.AND P2, PT, R2, 0x4, PT ;  /* 0x000000040200780c */ /* 0x000fe20003f46070 */
[----:B--2---:R-:W-:-:S04]  /*0150*/  FMUL R9, R5, R5 ;  /* 0x0000000505097220 */ /* 0x004fc80000400000 */
[----:B------:R-:W-:-:S04]  /*0160*/  FFMA R9, R4, R4, R9 ;  /* 0x0000000404097223 */ /* 0x000fc80000000009 */
[----:B------:R-:W-:-:S04]  /*0170*/  FFMA R8, R6, R6, R9 ;  /* 0x0000000606087223 */ /* 0x000fc80000000009 */
[----:B------:R-:W-:-:S05]  /*0180*/  FFMA R8, R7, R7, R8 ;  /* 0x0000000707087223 */ /* 0x000fca0000000008 */
[----:B------:R-:W-:Y:S02]  /*0190*/  FSEL R13, R8, RZ, !P0 ;  /* 0x000000ff080d7208 */ /* 0x000fe40004000000 */
[----:B------:R-:W-:-:S03]  /*01a0*/  CS2R R8, SRZ ;  /* 0x0000000000087805 */ /* 0x000fc6000001ff00 */
[----:B------:R-:W0:Y:S04]  /*01b0*/  SHFL.BFLY PT, R18, R13, 0x10, 0x1f ;  /* 0x0e001f000d127f89 */ /* 0x000e2800000e0000 */
[----:B-1----:R1:W2:Y:S02]  /*01c0*/  @!P0 LDG.E.EL.128 R8, desc[UR6][R14.64] ;  /* 0x000000060e088981 */ /* 0x0022a4200c2e1d00 */
[----:B-1----:R-:W-:-:S04]  /*01d0*/  SHF.R.U32.HI R14, RZ, 0x3, R2 ;  /* 0x00000003ff0e7819 */ /* 0x002fc80000011602 */
[----:B------:R-:W-:Y:S01]  /*01e0*/  LOP3.LUT R14, R14, 0xc, RZ, 0xc0, !PT ;  /* 0x0000000c0e0e7812 */ /* 0x000fe200078ec0ff */
[----:B0-----:R-:W-:-:S05]  /*01f0*/  FADD R18, R13, R18 ;  /* 0x000000120d127221 */ /* 0x001fca0000000000 */
[----:B------:R-:W0:Y:S02]  /*0200*/  SHFL.BFLY PT, R19, R18, 0x8, 0x1f ;  /* 0x0d001f0012137f89 */ /* 0x000e2400000e0000 */
[----:B0-----:R-:W-:-:S05]  /*0210*/  FADD R19, R18, R19 ;  /* 0x0000001312137221 */ /* 0x001fca0000000000 */
[----:B------:R-:W0:Y:S02]  /*0220*/  SHFL.BFLY PT, R16, R19, 0x4, 0x1f ;  /* 0x0c801f0013107f89 */ /* 0x000e2400000e0000 */
[----:B0-----:R-:W-:-:S05]  /*0230*/  FADD R16, R19, R16 ;  /* 0x0000001013107221 */ /* 0x001fca0000000000 */
[----:B------:R-:W0:Y:S02]  /*0240*/  SHFL.BFLY PT, R13, R16, 0x2, 0x1f ;  /* 0x0c401f00100d7f89 */ /* 0x000e2400000e0000 */
[----:B0-----:R-:W-:-:S05]  /*0250*/  FADD R13, R16, R13 ;  /* 0x0000000d100d7221 */ /* 0x001fca0000000000 */
[----:B------:R-:W0:Y:S02]  /*0260*/  SHFL.BFLY PT, R20, R13, 0x1, 0x1f ;  /* 0x0c201f000d147f89 */ /* 0x000e2400000e0000 */
[----:B0-----:R-:W-:-:S05]  /*0270*/  FADD R21, R13, R20 ;  /* 0x000000140d157221 */ /* 0x001fca0000000000 */
[----:B------:R0:W-:Y:S04]  /*0280*/  @!P1 STS [R14], R21 ;  /* 0x000000150e009388 */ /* 0x0001e80000000800 */
[----:B------:R-:W-:Y:S01]  /*0290*/  BAR.SYNC.DEFER_BLOCKING 0x0 ;  /* 0x0000000000007b1d */ /* 0x000fe20000010000 */
[----:B------:R-:W-:Y:S02]  /*02a0*/  ISETP.NE.AND P1, PT, R2, RZ, PT ;  /* 0x000000ff0200720c */ /* 0x000fe40003f25270 */
[----:B0-----:R-:W-:-:S03]  /*02b0*/  MOV R14, 0x3b2aaaab ;  /* 0x3b2aaaab000e7802 */ /* 0x001fc60000000f00 */
[----:B------:R-:W0:Y:S04]  /*02c0*/  @!P2 LDS R12, [R2.X4] ;  /* 0x00000000020ca984 */ /* 0x000e280000004800 */
[----:B0-----:R-:W0:Y:S02]  /*02d0*/  SHFL.BFLY PT, R15, R12, 0x2, 0x1f ;  /* 0x0c401f000c0f7f89 */ /* 0x001e2400000e0000 */
[----:B0-----:R-:W-:-:S05]  /*02e0*/  FADD R15, R12, R15 ;  /* 0x0000000f0c0f7221 */ /* 0x001fca0000000000 */
[----:B------:R-:W0:Y:S02]  /*02f0*/  SHFL.BFLY PT, R16, R15, 0x1, 0x1f ;  /* 0x0c201f000f107f89 */ /* 0x000e2400000e0000 */
[----:B0-----:R-:W-:-:S05]  /*0300*/  FADD R17, R15, R16 ;  /* 0x000000100f117221 */ /* 0x001fca0000000000 */
[----:B------:R-:W-:Y:S04]  /*0310*/  @!P1 STS [R2.X4], R17 ;  /* 0x0000001102009388 */ /* 0x000fe80000004800 */
[----:B------:R-:W-:Y:S06]  /*0320*/  BAR.SYNC.DEFER_BLOCKING 0x0 ;  /* 0x0000000000007b1d */ /* 0x000fec0000010000 */
[----:B------:R-:W0:Y:S02]  /*0330*/  LDS R13, [RZ] ;  /* 0x00000000ff0d7984 */ /* 0x000e240000000800 */
[----:B0-----:R-:W-:-:S04]  /*0340*/  FADD R13, RZ, R13 ;  /* 0x0000000dff0d7221 */ /* 0x001fc80000000000 */
[----:B------:R-:W-:Y:S01]  /*0350*/  FFMA R14, R13, R14, 9.9999999747524270788e-07 ;  /* 0x358637bd0d0e7423 */ /* 0x000fe2000000000e */
[----:B------:R-:W-:-:S05]  /*0360*/  IMAD.WIDE R12, R3, R0, c[0x0][0x170] ;  /* 0x00005c00030c7625 */ /* 0x000fca00078e0200 */
[----:B------:R-:W0:Y:S01]  /*0370*/  MUFU.RSQ R14, R14 ;  /* 0x0000000e000e7308 */ /* 0x000e220000001400 */
[----:B------:R1:W-:Y:S01]  /*0380*/  @!P0 STG.E.128 [R12.64], R4 ;  /* 0x000000040c008986 */ /* 0x0003e2000c101d04 */
[C---:B0-----:R-:W-:Y:S01]  /*0390*/  FMUL R2, R14.reuse, R7 ;  /* 0x000000070e027220 */ /* 0x041fe20000400000 */
[C---:B------:R-:W-:Y:S01]  /*03a0*/  FMUL R15, R14.reuse, R4 ;  /* 0x000000040e0f7220 */ /* 0x040fe20000400000 */
[C---:B------:R-:W-:Y:S01]  /*03b0*/  FMUL R16, R14.reuse, R5 ;  /* 0x000000050e107220 */ /* 0x040fe20000400000 */
[----:B------:R-:W-:Y:S01]  /*03c0*/  FMUL R17, R14, R6 ;  /* 0x000000060e117220 */ /* 0x000fe20000400000 */
[----:B--2---:R-:W-:Y:S01]  /*03d0*/  FMUL R11, R2, R11 ;  /* 0x0000000b020b7220 */ /* 0x004fe20000400000 */
[----:B------:R-:W-:Y:S01]  /*03e0*/  FMUL R8, R15, R8 ;  /* 0x000000080f087220 */ /* 0x000fe20000400000 */
[----:B------:R-:W-:Y:S01]  /*03f0*/  FMUL R9, R16, R9 ;  /* 0x0000000910097220 */ /* 0x000fe20000400000 */
[----:B------:R-:W-:Y:S01]  /*0400*/  FMUL R10, R17, R10 ;  /* 0x0000000a110a7220 */ /* 0x000fe20000400000 */
[----:B------:R-:W-:Y:S01]  /*0410*/  IMAD.WIDE R2, R3, R0, c[0x0][0x178] ;  /* 0x00005e0003027625 */ /* 0x000fe200078e0200 */
[----:B------:R-:W-:Y:S06]  /*0420*/  @P0 EXIT ;  /* 0x000000000000094d */ /* 0x000fec0003800000 */
[----:B-1----:R-:W-:Y:S01]  /*0430*/  STG.E.128 [R2.64], R8 ;  /* 0x0000000802007986 */ /* 0x002fe2000c101d04 */
[----:B------:R-:W-:Y:S05]  /*0440*/  EXIT ;  /* 0x000000000000794d */ /* 0x000fea0003800000 */
.L_x_0:
[----:B------:R-:W-:-:S00]  /*0450*/  BRA `(.L_x_0) ;  /* 0xfffffff000007947 */ /* 0x000fc0000383ffff */
[----:B------:R-:W-:-:S00]  /*0460*/  NOP ;  /* 0x0000000000007918 */ /* 0x000fc00000000000 */
        /* <DEDUP_REMOVED lines=9> */
.L_x_1:


//--------------------- .nv.global.init           --------------------------
	.section	.nv.global.init,"aw",@progbits
.nv.global.init:
	.type		_$_str,@object
	.size		_$_str,(.L_0 - _$_str)
_$_str:
        /*0000*/ 	.byte	0x5f, 0x5f, 0x43, 0x55, 0x44, 0x41, 0x5f, 0x46, 0x54, 0x5a, 0x00
.L_0:


//--------------------- .nv.shared.triton_per_fused_add_clone_mean_mul_pow_rsqrt_0 --------------------------
	.section	.nv.shared.triton_per_fused_add_clone_mean_mul_pow_rsqrt_0,"aw",@nobits
	.sectionflags	@""
	.align	16
